//
// Generated by NVIDIA NVVM Compiler
//
// Compiler Build ID: CL-36424714
// Cuda compilation tools, release 13.0, V13.0.88
// Based on NVVM 20.0.0
//

.version 9.0
.target sm_100
.address_size 64

	// .globl	_Z16print_mapping_1dv
.extern .func  (.param .b32 func_retval0) vprintf
(
	.param .b64 vprintf_param_0,
	.param .b64 vprintf_param_1
)
;
.global .align 1 .b8 $str[87] = {103, 114, 105, 100, 68, 105, 109, 61, 37, 100, 32, 98, 108, 111, 99, 107, 68, 105, 109, 61, 37, 100, 59, 32, 103, 108, 111, 98, 97, 108, 95, 105, 100, 61, 37, 100, 59, 32, 98, 108, 111, 99, 107, 95, 105, 100, 61, 37, 100, 59, 32, 116, 104, 114, 101, 97, 100, 95, 105, 100, 61, 37, 100, 59, 32, 119, 97, 114, 112, 73, 100, 61, 37, 100, 59, 32, 108, 97, 110, 101, 73, 100, 61, 37, 100, 10};
.global .align 1 .b8 $str$1[112] = {103, 114, 105, 100, 68, 105, 109, 61, 40, 37, 100, 44, 37, 100, 41, 32, 98, 108, 111, 99, 107, 68, 105, 109, 61, 40, 37, 100, 44, 37, 100, 41, 59, 32, 103, 108, 111, 98, 97, 108, 95, 105, 100, 61, 40, 37, 100, 44, 37, 100, 41, 59, 32, 98, 108, 111, 99, 107, 95, 105, 100, 61, 40, 37, 100, 44, 37, 100, 41, 59, 32, 116, 104, 114, 101, 97, 100, 95, 105, 100, 61, 40, 37, 100, 44, 37, 100, 41, 59, 32, 119, 97, 114, 112, 73, 100, 61, 37, 100, 59, 32, 108, 97, 110, 101, 73, 100, 61, 37, 100, 10};

.visible .entry _Z16print_mapping_1dv()
{
	.local .align 8 .b8 	__local_depot0[32];
	.reg .b64 	%SP;
	.reg .b64 	%SPL;
	.reg .b32 	%r<10>;
	.reg .b64 	%rd<5>;

	mov.u64 	%SPL, __local_depot0;
	cvta.local.u64 	%SP, %SPL;
	add.u64 	%rd1, %SP, 0;
	add.u64 	%rd2, %SPL, 0;
	mov.u32 	%r1, %ctaid.x;
	mov.u32 	%r2, %ntid.x;
	mov.u32 	%r3, %tid.x;
	mad.lo.s32 	%r4, %r1, %r2, %r3;
	shr.u32 	%r5, %r3, 5;
	and.b32  	%r6, %r3, 31;
	mov.u32 	%r7, %nctaid.x;
	st.local.v2.u32 	[%rd2], {%r7, %r2};
	st.local.v2.u32 	[%rd2+8], {%r4, %r1};
	st.local.v2.u32 	[%rd2+16], {%r3, %r5};
	st.local.u32 	[%rd2+24], %r6;
	mov.u64 	%rd3, $str;
	cvta.global.u64 	%rd4, %rd3;
	{ // callseq 0, 0
	.param .b64 param0;
	st.param.b64 	[param0], %rd4;
	.param .b64 param1;
	st.param.b64 	[param1], %rd1;
	.param .b32 retval0;
	call.uni (retval0), 
	vprintf, 
	(
	param0, 
	param1
	);
	ld.param.b32 	%r8, [retval0];
	} // callseq 0
	ret;

}
	// .globl	_Z16print_mapping_2dv
.visible .entry _Z16print_mapping_2dv()
{
	.local .align 16 .b8 	__local_depot1[48];
	.reg .b64 	%SP;
	.reg .b64 	%SPL;
	.reg .b32 	%r<16>;
	.reg .b64 	%rd<5>;

	mov.u64 	%SPL, __local_depot1;
	cvta.local.u64 	%SP, %SPL;
	add.u64 	%rd1, %SP, 0;
	add.u64 	%rd2, %SPL, 0;
	mov.u32 	%r1, %ctaid.x;
	mov.u32 	%r2, %ntid.x;
	mov.u32 	%r3, %tid.x;
	mad.lo.s32 	%r4, %r1, %r2, %r3;
	mov.u32 	%r5, %ctaid.y;
	mov.u32 	%r6, %ntid.y;
	mov.u32 	%r7, %tid.y;
	mad.lo.s32 	%r8, %r5, %r6, %r7;
	mad.lo.s32 	%r9, %r7, %r2, %r3;
	shr.u32 	%r10, %r9, 5;
	and.b32  	%r11, %r9, 31;
	mov.u32 	%r12, %nctaid.x;
	mov.u32 	%r13, %nctaid.y;
	st.local.v4.u32 	[%rd2], {%r12, %r13, %r2, %r6};
	st.local.v4.u32 	[%rd2+16], {%r4, %r8, %r1, %r5};
	st.local.v4.u32 	[%rd2+32], {%r3, %r7, %r10, %r11};
	mov.u64 	%rd3, $str$1;
	cvta.global.u64 	%rd4, %rd3;
	{ // callseq 1, 0
	.param .b64 param0;
	st.param.b64 	[param0], %rd4;
	.param .b64 param1;
	st.param.b64 	[param1], %rd1;
	.param .b32 retval0;
	call.uni (retval0), 
	vprintf, 
	(
	param0, 
	param1
	);
	ld.param.b32 	%r14, [retval0];
	} // callseq 1
	ret;

}


// ===== COMPILED SASS (sm_100) =====

	.target	sm_100

	.elftype	@"ET_EXEC"


//--------------------- .note.nv.tkinfo           --------------------------
	.section	.note.nv.tkinfo,"",@"SHT_NOTE"
	.sectionflags	@"SHF_NOTE_NV_TKINFO"
	.tkinfo
        /*0018*/ 	.word	0x00000002
        /*0030*/ 	.string	""
        /*0030*/ 	.string	"ptxas"
        /*0030*/ 	.string	"Cuda compilation tools, release 13.0, V13.0.88"
        /*0030*/ 	.string	"Build cuda_13.0.r13.0/compiler.36424714_0"
        /*0030*/ 	.string	"-arch sm_100 -m 64 "



//--------------------- .note.nv.cuinfo           --------------------------
	.section	.note.nv.cuinfo,"",@"SHT_NOTE"
	.sectionflags	@"SHF_NOTE_NV_CUINFO"
        /*0018*/ 	.short	0x0002
        /*001a*/ 	.short	0x0064
        /*001c*/ 	.short	0x0082
	.zero		2


//--------------------- .nv.info                  --------------------------
	.section	.nv.info,"",@"SHT_CUDA_INFO"
	.align	4


	//----- nvinfo : EIATTR_REGCOUNT
	.align		4
        /*0000*/ 	.byte	0x04, 0x2f
        /*0002*/ 	.short	(.L_3 - .L_2)
	.align		4
.L_2:
        /*0004*/ 	.word	index@(_Z16print_mapping_1dv)
        /*0008*/ 	.word	0x00000018


	//----- nvinfo : EIATTR_FRAME_SIZE
	.align		4
.L_3:
        /*000c*/ 	.byte	0x04, 0x11
        /*000e*/ 	.short	(.L_5 - .L_4)
	.align		4
.L_4:
        /*0010*/ 	.word	index@(_Z16print_mapping_1dv)
        /*0014*/ 	.word	0x00000020


	//----- nvinfo : EIATTR_REGCOUNT
	.align		4
.L_5:
        /*0018*/ 	.byte	0x04, 0x2f
        /*001a*/ 	.short	(.L_7 - .L_6)
	.align		4
.L_6:
        /*001c*/ 	.word	index@(_Z16print_mapping_2dv)
        /*0020*/ 	.word	0x00000018


	//----- nvinfo : EIATTR_FRAME_SIZE
	.align		4
.L_7:
        /*0024*/ 	.byte	0x04, 0x11
        /*0026*/ 	.short	(.L_9 - .L_8)
	.align		4
.L_8:
        /*0028*/ 	.word	index@(_Z16print_mapping_2dv)
        /*002c*/ 	.word	0x00000030


	//----- nvinfo : EIATTR_MIN_STACK_SIZE
	.align		4
.L_9:
        /*0030*/ 	.byte	0x04, 0x12
        /*0032*/ 	.short	(.L_11 - .L_10)
	.align		4
.L_10:
        /*0034*/ 	.word	index@(_Z16print_mapping_2dv)
        /*0038*/ 	.word	0x00000030


	//----- nvinfo : EIATTR_MIN_STACK_SIZE
	.align		4
.L_11:
        /*003c*/ 	.byte	0x04, 0x12
        /*003e*/ 	.short	(.L_13 - .L_12)
	.align		4
.L_12:
        /*0040*/ 	.word	index@(_Z16print_mapping_1dv)
        /*0044*/ 	.word	0x00000020
.L_13:


//--------------------- .nv.compat                --------------------------
	.section	.nv.compat,"",@"SHT_CUDA_COMPAT_INFO"
	.align	4
        /*0000*/ 	.byte	0x02, 0x09, 0x00, 0x00, 0x02, 0x02, 0x01, 0x00, 0x02, 0x05, 0x05, 0x00, 0x03, 0x07, 0x01, 0x01
        /*0010*/ 	.byte	0x02, 0x03, 0x00, 0x00, 0x02, 0x06, 0x01, 0x00, 0x04, 0x0b, 0x08, 0x00, 0x09, 0x00, 0x00, 0x00
        /*0020*/ 	.byte	0x00, 0x00, 0x00, 0x00


//--------------------- .nv.info._Z16print_mapping_2dv --------------------------
	.section	.nv.info._Z16print_mapping_2dv,"",@"SHT_CUDA_INFO"
	.sectionflags	@""
	.align	4


	//----- nvinfo : EIATTR_CUDA_API_VERSION
	.align		4
        /*0000*/ 	.byte	0x04, 0x37
        /*0002*/ 	.short	(.L_15 - .L_14)
.L_14:
        /*0004*/ 	.word	0x00000082


	//----- nvinfo : EIATTR_SPARSE_MMA_MASK
	.align		4
.L_15:
        /*0008*/ 	.byte	0x03, 0x50
        /*000a*/ 	.short	0x0000


	//----- nvinfo : EIATTR_MAXREG_COUNT
	.align		4
        /*000c*/ 	.byte	0x03, 0x1b
        /*000e*/ 	.short	0x00ff


	//----- nvinfo : EIATTR_EXTERNS
	.align		4
        /*0010*/ 	.byte	0x04, 0x0f
        /*0012*/ 	.short	(.L_17 - .L_16)


	//   ....[0]....
	.align		4
.L_16:
        /*0014*/ 	.word	index@(vprintf)


	//----- nvinfo : EIATTR_MERCURY_ISA_VERSION
	.align		4
.L_17:
        /*0018*/ 	.byte	0x03, 0x5f
        /*001a*/ 	.short	0x0101


	//----- nvinfo : EIATTR_VRC_CTA_INIT_COUNT
	.align		4
        /*001c*/ 	.byte	0x02, 0x4a
	.zero		1
	.zero		1


	//----- nvinfo : EIATTR_SYSCALL_OFFSETS
	.align		4
        /*0020*/ 	.byte	0x04, 0x46
        /*0022*/ 	.short	(.L_19 - .L_18)


	//   ....[0]....
.L_18:
        /*0024*/ 	.word	0x000001c0


	//----- nvinfo : EIATTR_EXIT_INSTR_OFFSETS
	.align		4
.L_19:
        /*0028*/ 	.byte	0x04, 0x1c
        /*002a*/ 	.short	(.L_21 - .L_20)


	//   ....[0]....
.L_20:
        /*002c*/ 	.word	0x000001d0


	//----- nvinfo : EIATTR_SW_WAR
	.align		4
.L_21:
        /*0030*/ 	.byte	0x04, 0x36
        /*0032*/ 	.short	(.L_23 - .L_22)
.L_22:
        /*0034*/ 	.word	0x00000008
.L_23:


//--------------------- .nv.info._Z16print_mapping_1dv --------------------------
	.section	.nv.info._Z16print_mapping_1dv,"",@"SHT_CUDA_INFO"
	.sectionflags	@""
	.align	4


	//----- nvinfo : EIATTR_CUDA_API_VERSION
	.align		4
        /*0000*/ 	.byte	0x04, 0x37
        /*0002*/ 	.short	(.L_25 - .L_24)
.L_24:
        /*0004*/ 	.word	0x00000082


	//----- nvinfo : EIATTR_SPARSE_MMA_MASK
	.align		4
.L_25:
        /*0008*/ 	.byte	0x03, 0x50
        /*000a*/ 	.short	0x0000


	//----- nvinfo : EIATTR_MAXREG_COUNT
	.align		4
        /*000c*/ 	.byte	0x03, 0x1b
        /*000e*/ 	.short	0x00ff


	//----- nvinfo : EIATTR_EXTERNS
	.align		4
        /*0010*/ 	.byte	0x04, 0x0f
        /*0012*/ 	.short	(.L_27 - .L_26)


	//   ....[0]....
	.align		4
.L_26:
        /*0014*/ 	.word	index@(vprintf)


	//----- nvinfo : EIATTR_MERCURY_ISA_VERSION
	.align		4
.L_27:
        /*0018*/ 	.byte	0x03, 0x5f
        /*001a*/ 	.short	0x0101


	//----- nvinfo : EIATTR_VRC_CTA_INIT_COUNT
	.align		4
        /*001c*/ 	.byte	0x02, 0x4a
	.zero		1
	.zero		1


	//----- nvinfo : EIATTR_SYSCALL_OFFSETS
	.align		4
        /*0020*/ 	.byte	0x04, 0x46
        /*0022*/ 	.short	(.L_29 - .L_28)


	//   ....[0]....
.L_28:
        /*0024*/ 	.word	0x00000170


	//----- nvinfo : EIATTR_EXIT_INSTR_OFFSETS
	.align		4
.L_29:
        /*0028*/ 	.byte	0x04, 0x1c
        /*002a*/ 	.short	(.L_31 - .L_30)


	//   ....[0]....
.L_30:
        /*002c*/ 	.word	0x00000180


	//----- nvinfo : EIATTR_SW_WAR
	.align		4
.L_31:
        /*0030*/ 	.byte	0x04, 0x36
        /*0032*/ 	.short	(.L_33 - .L_32)
.L_32:
        /*0034*/ 	.word	0x00000008
.L_33:


//--------------------- .nv.callgraph             --------------------------
	.section	.nv.callgraph,"",@"SHT_CUDA_CALLGRAPH"
	.align	4
	.sectionentsize	8
	.align		4
        /*0000*/ 	.word	0x00000000
	.align		4
        /*0004*/ 	.word	0xffffffff
	.align		4
        /*0008*/ 	.word	index@(_Z16print_mapping_2dv)
	.align		4
        /*000c*/ 	.word	index@(vprintf)
	.align		4
        /*0010*/ 	.word	index@(_Z16print_mapping_1dv)
	.align		4
        /*0014*/ 	.word	index@(vprintf)
	.align		4
        /*0018*/ 	.word	0x00000000
	.align		4
        /*001c*/ 	.word	0xfffffffe
	.align		4
        /*0020*/ 	.word	0x00000000
	.align		4
        /*0024*/ 	.word	0xfffffffd
	.align		4
        /*0028*/ 	.word	0x00000000
	.align		4
        /*002c*/ 	.word	0xfffffffc


//--------------------- .nv.constant4             --------------------------
	.section	.nv.constant4,"a",@progbits
	.align	8
	.align		8
.nv.constant4:
        /*0000*/ 	.dword	vprintf
	.align		8
        /*0008*/ 	.dword	$str
	.align		8
        /*0010*/ 	.dword	$str$1


//--------------------- .text._Z16print_mapping_2dv --------------------------
	.section	.text._Z16print_mapping_2dv,"ax",@progbits
	.align	128
        .global         _Z16print_mapping_2dv
        .type           _Z16print_mapping_2dv,@function
        .size           _Z16print_mapping_2dv,(.L_x_4 - _Z16print_mapping_2dv)
        .other          _Z16print_mapping_2dv,@"STO_CUDA_ENTRY STV_DEFAULT"
_Z16print_mapping_2dv:
.text._Z16print_mapping_2dv:
[----:B------:R-:W0:Y:S01]  /*0000*/  LDC R1, c[0x0][0x37c] ;  /* 0x0000df00ff017b82 */ /* 0x000e220000000800 */
[----:B------:R-:W1:Y:S01]  /*0010*/  S2R R12, SR_TID.X ;  /* 0x00000000000c7919 */ /* 0x000e620000002100 */
[----:B------:R-:W2:Y:S06]  /*0020*/  LDCU UR5, c[0x0][0x2fc] ;  /* 0x00005f80ff0577ac */ /* 0x000eac0008000800 */
[----:B------:R-:W1:Y:S01]  /*0030*/  LDC R18, c[0x0][0x360] ;  /* 0x0000d800ff127b82 */ /* 0x000e620000000800 */
[----:B0-----:R-:W-:Y:S01]  /*0040*/  VIADD R1, R1, 0xffffffd0 ;  /* 0xffffffd001017836 */ /* 0x001fe20000000000 */
[----:B------:R-:W1:Y:S01]  /*0050*/  S2R R13, SR_TID.Y ;  /* 0x00000000000d7919 */ /* 0x000e620000002200 */
[----:B------:R-:W-:Y:S01]  /*0060*/  MOV R0, 0x0 ;  /* 0x0000000000007802 */ /* 0x000fe20000000f00 */
[----:B------:R-:W0:Y:S01]  /*0070*/  LDCU UR4, c[0x0][0x2f8] ;  /* 0x00005f00ff0477ac */ /* 0x000e220008000800 */
[----:B------:R-:W3:Y:S03]  /*0080*/  S2R R10, SR_CTAID.X ;  /* 0x00000000000a7919 */ /* 0x000ee60000002500 */
[----:B------:R-:W4:Y:S01]  /*0090*/  LDC R19, c[0x0][0x364] ;  /* 0x0000d900ff137b82 */ /* 0x000f220000000800 */
[----:B------:R-:W5:Y:S01]  /*00a0*/  LDCU.64 UR6, c[0x4][0x10] ;  /* 0x01000200ff0677ac */ /* 0x000f620008000a00 */
[----:B------:R-:W4:Y:S06]  /*00b0*/  S2R R11, SR_CTAID.Y ;  /* 0x00000000000b7919 */ /* 0x000f2c0000002600 */
[----:B------:R-:W4:Y:S01]  /*00c0*/  LDC R16, c[0x0][0x370] ;  /* 0x0000dc00ff107b82 */ /* 0x000f220000000800 */
[----:B0-----:R-:W-:-:S07]  /*00d0*/  IADD3 R6, P0, PT, R1, UR4, RZ ;  /* 0x0000000401067c10 */ /* 0x001fce000ff1e0ff */
[----:B------:R-:W0:Y:S01]  /*00e0*/  LDC R17, c[0x0][0x374] ;  /* 0x0000dd00ff117b82 */ /* 0x000e220000000800 */
[----:B-----5:R-:W-:Y:S01]  /*00f0*/  IMAD.U32 R4, RZ, RZ, UR6 ;  /* 0x00000006ff047e24 */ /* 0x020fe2000f8e00ff */
[----:B------:R-:W-:Y:S01]  /*0100*/  MOV R5, UR7 ;  /* 0x0000000700057c02 */ /* 0x000fe20008000f00 */
[----:B--2---:R-:W-:-:S05]  /*0110*/  IMAD.X R7, RZ, RZ, UR5, P0 ;  /* 0x00000005ff077e24 */ /* 0x004fca00080e06ff */
[----:B------:R2:W5:Y:S01]  /*0120*/  LDC.64 R2, c[0x4][R0] ;  /* 0x0100000000027b82 */ /* 0x0005620000000a00 */
[--C-:B-1----:R-:W-:Y:S02]  /*0130*/  IMAD R15, R18, R13, R12.reuse ;  /* 0x0000000d120f7224 */ /* 0x102fe400078e020c */
[----:B---3--:R-:W-:-:S03]  /*0140*/  IMAD R8, R10, R18, R12 ;  /* 0x000000120a087224 */ /* 0x008fc600078e020c */
[----:B------:R-:W-:Y:S02]  /*0150*/  SHF.R.U32.HI R14, RZ, 0x5, R15 ;  /* 0x00000005ff0e7819 */ /* 0x000fe4000001160f */
[----:B------:R-:W-:Y:S01]  /*0160*/  LOP3.LUT R15, R15, 0x1f, RZ, 0xc0, !PT ;  /* 0x0000001f0f0f7812 */ /* 0x000fe200078ec0ff */
[----:B----4-:R-:W-:-:S04]  /*0170*/  IMAD R9, R11, R19, R13 ;  /* 0x000000130b097224 */ /* 0x010fc800078e020d */
[----:B------:R2:W-:Y:S04]  /*0180*/  STL.128 [R1+0x20], R12 ;  /* 0x0000200c01007387 */ /* 0x0005e80000100c00 */
[----:B------:R2:W-:Y:S04]  /*0190*/  STL.128 [R1+0x10], R8 ;  /* 0x0000100801007387 */ /* 0x0005e80000100c00 */
[----:B0-----:R2:W-:Y:S02]  /*01a0*/  STL.128 [R1], R16 ;  /* 0x0000001001007387 */ /* 0x0015e40000100c00 */
[----:B------:R-:W-:-:S07]  /*01b0*/  LEPC R20, `(.L_x_0) ;  /* 0x000000001014794e */ /* 0x000fce0000000000 */
[----:B--2--5:R-:W-:Y:S05]  /*01c0*/  CALL.ABS.NOINC R2 ;  /* 0x0000000002007343 */ /* 0x024fea0003c00000 */
.L_x_0:
[----:B------:R-:W-:Y:S05]  /*01d0*/  EXIT ;  /* 0x000000000000794d */ /* 0x000fea0003800000 */
.L_x_1:
[----:B------:R-:W-:-:S00]  /*01e0*/  BRA `(.L_x_1) ;  /* 0xfffffffc00fc7947 */ /* 0x000fc0000383ffff */
[----:B------:R-:W-:-:S00]  /*01f0*/  NOP ;  /* 0x0000000000007918 */ /* 0x000fc00000000000 */
        /* <DEDUP_REMOVED lines=8> */
.L_x_4:


//--------------------- .text._Z16print_mapping_1dv --------------------------
	.section	.text._Z16print_mapping_1dv,"ax",@progbits
	.align	128
        .global         _Z16print_mapping_1dv
        .type           _Z16print_mapping_1dv,@function
        .size           _Z16print_mapping_1dv,(.L_x_5 - _Z16print_mapping_1dv)
        .other          _Z16print_mapping_1dv,@"STO_CUDA_ENTRY STV_DEFAULT"
_Z16print_mapping_1dv:
.text._Z16print_mapping_1dv:
[----:B------:R-:W0:Y:S01]  /*0000*/  LDC R1, c[0x0][0x37c] ;  /* 0x0000df00ff017b82 */ /* 0x000e220000000800 */
[----:B------:R-:W1:Y:S01]  /*0010*/  S2R R10, SR_TID.X ;  /* 0x00000000000a7919 */ /* 0x000e620000002100 */
[----:B------:R-:W2:Y:S06]  /*0020*/  LDCU UR5, c[0x0][0x2fc] ;  /* 0x00005f80ff0577ac */ /* 0x000eac0008000800 */
[----:B------:R-:W3:Y:S01]  /*0030*/  LDC R13, c[0x0][0x360] ;  /* 0x0000d800ff0d7b82 */ /* 0x000ee20000000800 */
[----:B------:R-:W-:Y:S01]  /*0040*/  MOV R8, 0x0 ;  /* 0x0000000000087802 */ /* 0x000fe20000000f00 */
[----:B------:R-:W4:Y:S01]  /*0050*/  S2R R3, SR_CTAID.X ;  /* 0x0000000000037919 */ /* 0x000f220000002500 */
[----:B0-----:R-:W-:Y:S01]  /*0060*/  VIADD R1, R1, 0xffffffe0 ;  /* 0xffffffe001017836 */ /* 0x001fe20000000000 */
[----:B------:R-:W0:Y:S04]  /*0070*/  LDCU UR4, c[0x0][0x2f8] ;  /* 0x00005f00ff0477ac */ /* 0x000e280008000800 */
[----:B------:R-:W3:Y:S01]  /*0080*/  LDC R12, c[0x0][0x370] ;  /* 0x0000dc00ff0c7b82 */ /* 0x000ee20000000800 */
[----:B------:R-:W5:Y:S07]  /*0090*/  LDCU.64 UR6, c[0x4][0x8] ;  /* 0x01000100ff0677ac */ /* 0x000f6e0008000a00 */
[----:B------:R-:W4:Y:S01]  /*00a0*/  LDC.64 R8, c[0x4][R8] ;  /* 0x0100000008087b82 */ /* 0x000f220000000a00 */
[----:B0-----:R-:W-:Y:S01]  /*00b0*/  IADD3 R6, P0, PT, R1, UR4, RZ ;  /* 0x0000000401067c10 */ /* 0x001fe2000ff1e0ff */
[----:B-----5:R-:W-:-:S02]  /*00c0*/  IMAD.U32 R4, RZ, RZ, UR6 ;  /* 0x00000006ff047e24 */ /* 0x020fc4000f8e00ff */
[----:B------:R-:W-:Y:S01]  /*00d0*/  IMAD.U32 R5, RZ, RZ, UR7 ;  /* 0x00000007ff057e24 */ /* 0x000fe2000f8e00ff */
[--C-:B-1----:R-:W-:Y:S01]  /*00e0*/  SHF.R.U32.HI R11, RZ, 0x5, R10.reuse ;  /* 0x00000005ff0b7819 */ /* 0x102fe2000001160a */
[----:B--2---:R-:W-:Y:S01]  /*00f0*/  IMAD.X R7, RZ, RZ, UR5, P0 ;  /* 0x00000005ff077e24 */ /* 0x004fe200080e06ff */
[----:B------:R-:W-:Y:S01]  /*0100*/  LOP3.LUT R0, R10, 0x1f, RZ, 0xc0, !PT ;  /* 0x0000001f0a007812 */ /* 0x000fe200078ec0ff */
[----:B---3--:R0:W-:Y:S01]  /*0110*/  STL.64 [R1], R12 ;  /* 0x0000000c01007387 */ /* 0x0081e20000100a00 */
[----:B----4-:R-:W-:-:S03]  /*0120*/  IMAD R2, R3, R13, R10 ;  /* 0x0000000d03027224 */ /* 0x010fc600078e020a */
[----:B------:R0:W-:Y:S04]  /*0130*/  STL.64 [R1+0x10], R10 ;  /* 0x0000100a01007387 */ /* 0x0001e80000100a00 */
[----:B------:R0:W-:Y:S04]  /*0140*/  STL [R1+0x18], R0 ;  /* 0x0000180001007387 */ /* 0x0001e80000100800 */
[----:B------:R0:W-:Y:S02]  /*0150*/  STL.64 [R1+0x8], R2 ;  /* 0x0000080201007387 */ /* 0x0001e40000100a00 */
[----:B------:R-:W-:-:S07]  /*0160*/  LEPC R20, `(.L_x_2) ;  /* 0x000000001014794e */ /* 0x000fce0000000000 */
[----:B0-----:R-:W-:Y:S05]  /*0170*/  CALL.ABS.NOINC R8 ;  /* 0x0000000008007343 */ /* 0x001fea0003c00000 */
.L_x_2:
[----:B------:R-:W-:Y:S05]  /*0180*/  EXIT ;  /* 0x000000000000794d */ /* 0x000fea0003800000 */
.L_x_3:
        /* <DEDUP_REMOVED lines=15> */
.L_x_5:


//--------------------- .nv.global.init           --------------------------
	.section	.nv.global.init,"aw",@progbits
.nv.global.init:
	.type		$str,@object
	.size		$str,($str$1 - $str)
$str:
        /*0000*/ 	.byte	0x67, 0x72, 0x69, 0x64, 0x44, 0x69, 0x6d, 0x3d, 0x25, 0x64, 0x20, 0x62, 0x6c, 0x6f, 0x63, 0x6b
        /*0010*/ 	.byte	0x44, 0x69, 0x6d, 0x3d, 0x25, 0x64, 0x3b, 0x20, 0x67, 0x6c, 0x6f, 0x62, 0x61, 0x6c, 0x5f, 0x69
        /*0020*/ 	.byte	0x64, 0x3d, 0x25, 0x64, 0x3b, 0x20, 0x62, 0x6c, 0x6f, 0x63, 0x6b, 0x5f, 0x69, 0x64, 0x3d, 0x25
        /*0030*/ 	.byte	0x64, 0x3b, 0x20, 0x74, 0x68, 0x72, 0x65, 0x61, 0x64, 0x5f, 0x69, 0x64, 0x3d, 0x25, 0x64, 0x3b
        /*0040*/ 	.byte	0x20, 0x77, 0x61, 0x72, 0x70, 0x49, 0x64, 0x3d, 0x25, 0x64, 0x3b, 0x20, 0x6c, 0x61, 0x6e, 0x65
        /*0050*/ 	.byte	0x49, 0x64, 0x3d, 0x25, 0x64, 0x0a, 0x00
	.type		$str$1,@object
	.size		$str$1,(.L_1 - $str$1)
$str$1:
        /*0057*/ 	.byte	0x67, 0x72, 0x69, 0x64, 0x44, 0x69, 0x6d, 0x3d, 0x28, 0x25, 0x64, 0x2c, 0x25, 0x64, 0x29, 0x20
        /*0067*/ 	.byte	0x62, 0x6c, 0x6f, 0x63, 0x6b, 0x44, 0x69, 0x6d, 0x3d, 0x28, 0x25, 0x64, 0x2c, 0x25, 0x64, 0x29
        /*0077*/ 	.byte	0x3b, 0x20, 0x67, 0x6c, 0x6f, 0x62, 0x61, 0x6c, 0x5f, 0x69, 0x64, 0x3d, 0x28, 0x25, 0x64, 0x2c
        /*0087*/ 	.byte	0x25, 0x64, 0x29, 0x3b, 0x20, 0x62, 0x6c, 0x6f, 0x63, 0x6b, 0x5f, 0x69, 0x64, 0x3d, 0x28, 0x25
        /*0097*/ 	.byte	0x64, 0x2c, 0x25, 0x64, 0x29, 0x3b, 0x20, 0x74, 0x68, 0x72, 0x65, 0x61, 0x64, 0x5f, 0x69, 0x64
        /*00a7*/ 	.byte	0x3d, 0x28, 0x25, 0x64, 0x2c, 0x25, 0x64, 0x29, 0x3b, 0x20, 0x77, 0x61, 0x72, 0x70, 0x49, 0x64
        /*00b7*/ 	.byte	0x3d, 0x25, 0x64, 0x3b, 0x20, 0x6c, 0x61, 0x6e, 0x65, 0x49, 0x64, 0x3d, 0x25, 0x64, 0x0a, 0x00
.L_1:


//--------------------- .nv.shared.reserved.0     --------------------------
	.section	.nv.shared.reserved.0,"aw",@nobits
	.weak		__nv_reservedSMEM_offset_0_alias
	.size		__nv_reservedSMEM_offset_0_alias, 0, 64
	.other		__nv_reservedSMEM_offset_0_alias,@"STO_CUDA_RESERVED_SHARED STV_DEFAULT"
__nv_reservedSMEM_offset_0_alias:
	.zero		0
	.zero		64


//--------------------- .nv.constant0._Z16print_mapping_2dv --------------------------
	.section	.nv.constant0._Z16print_mapping_2dv,"a",@progbits
	.sectionflags	@""
	.align	4
.nv.constant0._Z16print_mapping_2dv:
	.zero		896


//--------------------- .nv.constant0._Z16print_mapping_1dv --------------------------
	.section	.nv.constant0._Z16print_mapping_1dv,"a",@progbits
	.sectionflags	@""
	.align	4
.nv.constant0._Z16print_mapping_1dv:
	.zero		896


//--------------------- SYMBOLS --------------------------

	.type		.nv.reservedSmem.offset0,@object
	.size		.nv.reservedSmem.offset0,0x4
	.type		vprintf,@function
